//
// Generated by NVIDIA NVVM Compiler
//
// Compiler Build ID: CL-36424714
// Cuda compilation tools, release 13.0, V13.0.88
// Based on NVVM 20.0.0
//

.version 9.0
.target sm_100
.address_size 64

	// .globl	_Z11squareArrayPfi
.func  (.param .b64 func_retval0) __internal_accurate_pow
(
	.param .b64 __internal_accurate_pow_param_0
)
;

.visible .entry _Z11squareArrayPfi(
	.param .u64 .ptr .align 1 _Z11squareArrayPfi_param_0,
	.param .u32 _Z11squareArrayPfi_param_1
)
{
	.reg .pred 	%p<15>;
	.reg .b32 	%r<24>;
	.reg .b32 	%f<4>;
	.reg .b64 	%rd<5>;
	.reg .b64 	%fd<18>;

	ld.param.u64 	%rd2, [_Z11squareArrayPfi_param_0];
	ld.param.u32 	%r5, [_Z11squareArrayPfi_param_1];
	mov.u32 	%r6, %tid.x;
	mov.u32 	%r7, %ntid.x;
	mov.u32 	%r8, %ctaid.x;
	mad.lo.s32 	%r1, %r7, %r8, %r6;
	setp.ge.s32 	%p1, %r1, %r5;
	@%p1 bra 	$L__BB0_9;
	cvta.to.global.u64 	%rd3, %rd2;
	mul.wide.s32 	%rd4, %r1, 4;
	add.s64 	%rd1, %rd3, %rd4;
	ld.global.f32 	%f1, [%rd1];
	cvt.f64.f32 	%fd1, %f1;
	{
	.reg .b32 %temp; 
	mov.b64 	{%temp, %r2}, %fd1;
	}
	mov.f64 	%fd9, 0d4000000000000000;
	{
	.reg .b32 %temp; 
	mov.b64 	{%temp, %r9}, %fd9;
	}
	and.b32  	%r4, %r9, 2146435072;
	setp.eq.s32 	%p2, %r4, 1062207488;
	abs.f64 	%fd2, %fd1;
	{ // callseq 0, 0
	.param .b64 param0;
	st.param.f64 	[param0], %fd2;
	.param .b64 retval0;
	call.uni (retval0), 
	__internal_accurate_pow, 
	(
	param0
	);
	ld.param.f64 	%fd10, [retval0];
	} // callseq 0
	setp.lt.s32 	%p3, %r2, 0;
	neg.f64 	%fd12, %fd10;
	selp.f64 	%fd13, %fd12, %fd10, %p2;
	selp.f64 	%fd17, %fd13, %fd10, %p3;
	setp.neu.f32 	%p4, %f1, 0f00000000;
	@%p4 bra 	$L__BB0_3;
	setp.eq.s32 	%p5, %r4, 1062207488;
	selp.b32 	%r10, %r2, 0, %p5;
	setp.lt.s32 	%p6, %r9, 0;
	or.b32  	%r11, %r10, 2146435072;
	selp.b32 	%r12, %r11, %r10, %p6;
	mov.b32 	%r13, 0;
	mov.b64 	%fd17, {%r13, %r12};
$L__BB0_3:
	add.f64 	%fd14, %fd1, 0d4000000000000000;
	{
	.reg .b32 %temp; 
	mov.b64 	{%temp, %r14}, %fd14;
	}
	and.b32  	%r15, %r14, 2146435072;
	setp.ne.s32 	%p7, %r15, 2146435072;
	@%p7 bra 	$L__BB0_8;
	setp.num.f32 	%p8, %f1, %f1;
	@%p8 bra 	$L__BB0_6;
	mov.f64 	%fd15, 0d4000000000000000;
	add.rn.f64 	%fd17, %fd1, %fd15;
	bra.uni 	$L__BB0_8;
$L__BB0_6:
	setp.neu.f64 	%p9, %fd2, 0d7FF0000000000000;
	@%p9 bra 	$L__BB0_8;
	setp.lt.s32 	%p10, %r2, 0;
	setp.eq.s32 	%p11, %r4, 1062207488;
	setp.lt.s32 	%p12, %r9, 0;
	selp.b32 	%r17, 0, 2146435072, %p12;
	and.b32  	%r18, %r9, 2147483647;
	setp.ne.s32 	%p13, %r18, 1071644672;
	or.b32  	%r19, %r17, -2147483648;
	selp.b32 	%r20, %r19, %r17, %p13;
	selp.b32 	%r21, %r20, %r17, %p11;
	selp.b32 	%r22, %r21, %r17, %p10;
	mov.b32 	%r23, 0;
	mov.b64 	%fd17, {%r23, %r22};
$L__BB0_8:
	setp.eq.f32 	%p14, %f1, 0f3F800000;
	cvt.rn.f32.f64 	%f2, %fd17;
	selp.f32 	%f3, 0f3F800000, %f2, %p14;
	st.global.f32 	[%rd1], %f3;
$L__BB0_9:
	ret;

}
.func  (.param .b64 func_retval0) __internal_accurate_pow(
	.param .b64 __internal_accurate_pow_param_0
)
{
	.reg .pred 	%p<8>;
	.reg .b32 	%r<49>;
	.reg .b32 	%f<3>;
	.reg .b64 	%fd<109>;

	ld.param.f64 	%fd10, [__internal_accurate_pow_param_0];
	{
	.reg .b32 %temp; 
	mov.b64 	{%temp, %r46}, %fd10;
	}
	{
	.reg .b32 %temp; 
	mov.b64 	{%r45, %temp}, %fd10;
	}
	shr.u32 	%r47, %r46, 20;
	setp.gt.u32 	%p1, %r46, 1048575;
	@%p1 bra 	$L__BB1_2;
	mul.f64 	%fd11, %fd10, 0d4350000000000000;
	{
	.reg .b32 %temp; 
	mov.b64 	{%temp, %r46}, %fd11;
	}
	{
	.reg .b32 %temp; 
	mov.b64 	{%r45, %temp}, %fd11;
	}
	shr.u32 	%r16, %r46, 20;
	add.s32 	%r47, %r16, -54;
$L__BB1_2:
	add.s32 	%r48, %r47, -1023;
	and.b32  	%r17, %r46, -2146435073;
	or.b32  	%r18, %r17, 1072693248;
	mov.b64 	%fd107, {%r45, %r18};
	setp.lt.u32 	%p2, %r18, 1073127583;
	@%p2 bra 	$L__BB1_4;
	{
	.reg .b32 %temp; 
	mov.b64 	{%r19, %temp}, %fd107;
	}
	{
	.reg .b32 %temp; 
	mov.b64 	{%temp, %r20}, %fd107;
	}
	add.s32 	%r21, %r20, -1048576;
	mov.b64 	%fd107, {%r19, %r21};
	add.s32 	%r48, %r47, -1022;
$L__BB1_4:
	add.f64 	%fd12, %fd107, 0dBFF0000000000000;
	add.f64 	%fd13, %fd107, 0d3FF0000000000000;
	rcp.approx.ftz.f64 	%fd14, %fd13;
	neg.f64 	%fd15, %fd13;
	fma.rn.f64 	%fd16, %fd15, %fd14, 0d3FF0000000000000;
	fma.rn.f64 	%fd17, %fd16, %fd16, %fd16;
	fma.rn.f64 	%fd18, %fd17, %fd14, %fd14;
	mul.f64 	%fd19, %fd12, %fd18;
	fma.rn.f64 	%fd20, %fd12, %fd18, %fd19;
	mul.f64 	%fd21, %fd20, %fd20;
	fma.rn.f64 	%fd22, %fd21, 0d3EB0F5FF7D2CAFE2, 0d3ED0F5D241AD3B5A;
	fma.rn.f64 	%fd23, %fd22, %fd21, 0d3EF3B20A75488A3F;
	fma.rn.f64 	%fd24, %fd23, %fd21, 0d3F1745CDE4FAECD5;
	fma.rn.f64 	%fd25, %fd24, %fd21, 0d3F3C71C7258A578B;
	fma.rn.f64 	%fd26, %fd25, %fd21, 0d3F6249249242B910;
	fma.rn.f64 	%fd27, %fd26, %fd21, 0d3F89999999999DFB;
	sub.f64 	%fd28, %fd12, %fd20;
	add.f64 	%fd29, %fd28, %fd28;
	neg.f64 	%fd30, %fd20;
	fma.rn.f64 	%fd31, %fd30, %fd12, %fd29;
	mul.f64 	%fd32, %fd18, %fd31;
	fma.rn.f64 	%fd33, %fd21, %fd27, 0d3FB5555555555555;
	mov.f64 	%fd34, 0d3FB5555555555555;
	sub.f64 	%fd35, %fd34, %fd33;
	fma.rn.f64 	%fd36, %fd21, %fd27, %fd35;
	add.f64 	%fd37, %fd36, 0dBC46A4CB00B9E7B0;
	add.f64 	%fd38, %fd33, %fd37;
	sub.f64 	%fd39, %fd33, %fd38;
	add.f64 	%fd40, %fd37, %fd39;
	mul.rn.f64 	%fd41, %fd20, %fd20;
	neg.f64 	%fd42, %fd41;
	fma.rn.f64 	%fd43, %fd20, %fd20, %fd42;
	{
	.reg .b32 %temp; 
	mov.b64 	{%r22, %temp}, %fd32;
	}
	{
	.reg .b32 %temp; 
	mov.b64 	{%temp, %r23}, %fd32;
	}
	add.s32 	%r24, %r23, 1048576;
	mov.b64 	%fd44, {%r22, %r24};
	fma.rn.f64 	%fd45, %fd20, %fd44, %fd43;
	mul.rn.f64 	%fd46, %fd41, %fd20;
	neg.f64 	%fd47, %fd46;
	fma.rn.f64 	%fd48, %fd41, %fd20, %fd47;
	fma.rn.f64 	%fd49, %fd41, %fd32, %fd48;
	fma.rn.f64 	%fd50, %fd45, %fd20, %fd49;
	mul.rn.f64 	%fd51, %fd38, %fd46;
	neg.f64 	%fd52, %fd51;
	fma.rn.f64 	%fd53, %fd38, %fd46, %fd52;
	fma.rn.f64 	%fd54, %fd38, %fd50, %fd53;
	fma.rn.f64 	%fd55, %fd40, %fd46, %fd54;
	add.f64 	%fd56, %fd51, %fd55;
	sub.f64 	%fd57, %fd51, %fd56;
	add.f64 	%fd58, %fd55, %fd57;
	add.f64 	%fd59, %fd20, %fd56;
	sub.f64 	%fd60, %fd20, %fd59;
	add.f64 	%fd61, %fd56, %fd60;
	add.f64 	%fd62, %fd58, %fd61;
	add.f64 	%fd63, %fd32, %fd62;
	add.f64 	%fd64, %fd59, %fd63;
	sub.f64 	%fd65, %fd59, %fd64;
	add.f64 	%fd66, %fd63, %fd65;
	xor.b32  	%r25, %r48, -2147483648;
	mov.b32 	%r26, 1127219200;
	mov.b64 	%fd67, {%r25, %r26};
	mov.b32 	%r27, -2147483648;
	mov.b64 	%fd68, {%r27, %r26};
	sub.f64 	%fd69, %fd67, %fd68;
	fma.rn.f64 	%fd70, %fd69, 0d3FE62E42FEFA39EF, %fd64;
	fma.rn.f64 	%fd71, %fd69, 0dBFE62E42FEFA39EF, %fd70;
	sub.f64 	%fd72, %fd71, %fd64;
	sub.f64 	%fd73, %fd66, %fd72;
	fma.rn.f64 	%fd74, %fd69, 0d3C7ABC9E3B39803F, %fd73;
	add.f64 	%fd75, %fd70, %fd74;
	sub.f64 	%fd76, %fd70, %fd75;
	add.f64 	%fd77, %fd74, %fd76;
	mov.f64 	%fd78, 0d4000000000000000;
	{
	.reg .b32 %temp; 
	mov.b64 	{%temp, %r28}, %fd78;
	}
	{
	.reg .b32 %temp; 
	mov.b64 	{%r29, %temp}, %fd78;
	}
	shl.b32 	%r30, %r28, 1;
	setp.gt.u32 	%p3, %r30, -33554433;
	and.b32  	%r31, %r28, -15728641;
	selp.b32 	%r32, %r31, %r28, %p3;
	mov.b64 	%fd79, {%r29, %r32};
	mul.rn.f64 	%fd80, %fd75, %fd79;
	neg.f64 	%fd81, %fd80;
	fma.rn.f64 	%fd82, %fd75, %fd79, %fd81;
	fma.rn.f64 	%fd83, %fd77, %fd79, %fd82;
	add.f64 	%fd4, %fd80, %fd83;
	sub.f64 	%fd84, %fd80, %fd4;
	add.f64 	%fd5, %fd83, %fd84;
	fma.rn.f64 	%fd85, %fd4, 0d3FF71547652B82FE, 0d4338000000000000;
	{
	.reg .b32 %temp; 
	mov.b64 	{%r13, %temp}, %fd85;
	}
	mov.f64 	%fd86, 0dC338000000000000;
	add.rn.f64 	%fd87, %fd85, %fd86;
	fma.rn.f64 	%fd88, %fd87, 0dBFE62E42FEFA39EF, %fd4;
	fma.rn.f64 	%fd89, %fd87, 0dBC7ABC9E3B39803F, %fd88;
	fma.rn.f64 	%fd90, %fd89, 0d3E5ADE1569CE2BDF, 0d3E928AF3FCA213EA;
	fma.rn.f64 	%fd91, %fd90, %fd89, 0d3EC71DEE62401315;
	fma.rn.f64 	%fd92, %fd91, %fd89, 0d3EFA01997C89EB71;
	fma.rn.f64 	%fd93, %fd92, %fd89, 0d3F2A01A014761F65;
	fma.rn.f64 	%fd94, %fd93, %fd89, 0d3F56C16C1852B7AF;
	fma.rn.f64 	%fd95, %fd94, %fd89, 0d3F81111111122322;
	fma.rn.f64 	%fd96, %fd95, %fd89, 0d3FA55555555502A1;
	fma.rn.f64 	%fd97, %fd96, %fd89, 0d3FC5555555555511;
	fma.rn.f64 	%fd98, %fd97, %fd89, 0d3FE000000000000B;
	fma.rn.f64 	%fd99, %fd98, %fd89, 0d3FF0000000000000;
	fma.rn.f64 	%fd100, %fd99, %fd89, 0d3FF0000000000000;
	{
	.reg .b32 %temp; 
	mov.b64 	{%r14, %temp}, %fd100;
	}
	{
	.reg .b32 %temp; 
	mov.b64 	{%temp, %r15}, %fd100;
	}
	shl.b32 	%r33, %r13, 20;
	add.s32 	%r34, %r33, %r15;
	mov.b64 	%fd108, {%r14, %r34};
	{
	.reg .b32 %temp; 
	mov.b64 	{%temp, %r35}, %fd4;
	}
	mov.b32 	%f2, %r35;
	abs.f32 	%f1, %f2;
	setp.lt.f32 	%p4, %f1, 0f4086232B;
	@%p4 bra 	$L__BB1_7;
	setp.lt.f64 	%p5, %fd4, 0d0000000000000000;
	add.f64 	%fd101, %fd4, 0d7FF0000000000000;
	selp.f64 	%fd108, 0d0000000000000000, %fd101, %p5;
	setp.geu.f32 	%p6, %f1, 0f40874800;
	@%p6 bra 	$L__BB1_7;
	shr.u32 	%r36, %r13, 31;
	add.s32 	%r37, %r13, %r36;
	shr.s32 	%r38, %r37, 1;
	shl.b32 	%r39, %r38, 20;
	add.s32 	%r40, %r15, %r39;
	mov.b64 	%fd102, {%r14, %r40};
	sub.s32 	%r41, %r13, %r38;
	shl.b32 	%r42, %r41, 20;
	add.s32 	%r43, %r42, 1072693248;
	mov.b32 	%r44, 0;
	mov.b64 	%fd103, {%r44, %r43};
	mul.f64 	%fd108, %fd103, %fd102;
$L__BB1_7:
	abs.f64 	%fd104, %fd108;
	setp.eq.f64 	%p7, %fd104, 0d7FF0000000000000;
	fma.rn.f64 	%fd105, %fd108, %fd5, %fd108;
	selp.f64 	%fd106, %fd108, %fd105, %p7;
	st.param.f64 	[func_retval0], %fd106;
	ret;

}


// ===== COMPILED SASS (sm_100) =====

	.target	sm_100

	.elftype	@"ET_EXEC"


//--------------------- .note.nv.tkinfo           --------------------------
	.section	.note.nv.tkinfo,"",@"SHT_NOTE"
	.sectionflags	@"SHF_NOTE_NV_TKINFO"
	.tkinfo
        /*0018*/ 	.word	0x00000002
        /*0030*/ 	.string	""
        /*0030*/ 	.string	"ptxas"
        /*0030*/ 	.string	"Cuda compilation tools, release 13.0, V13.0.88"
        /*0030*/ 	.string	"Build cuda_13.0.r13.0/compiler.36424714_0"
        /*0030*/ 	.string	"-arch sm_100 -m 64 "



//--------------------- .note.nv.cuinfo           --------------------------
	.section	.note.nv.cuinfo,"",@"SHT_NOTE"
	.sectionflags	@"SHF_NOTE_NV_CUINFO"
        /*0018*/ 	.short	0x0002
        /*001a*/ 	.short	0x0064
        /*001c*/ 	.short	0x0082
	.zero		2


//--------------------- .nv.info                  --------------------------
	.section	.nv.info,"",@"SHT_CUDA_INFO"
	.align	4


	//----- nvinfo : EIATTR_REGCOUNT
	.align		4
        /*0000*/ 	.byte	0x04, 0x2f
        /*0002*/ 	.short	(.L_1 - .L_0)
	.align		4
.L_0:
        /*0004*/ 	.word	index@(_Z11squareArrayPfi)
        /*0008*/ 	.word	0x0000001d


	//----- nvinfo : EIATTR_FRAME_SIZE
	.align		4
.L_1:
        /*000c*/ 	.byte	0x04, 0x11
        /*000e*/ 	.short	(.L_3 - .L_2)
	.align		4
.L_2:
        /*0010*/ 	.word	index@($_Z11squareArrayPfi$__internal_accurate_pow)
        /*0014*/ 	.word	0x00000000


	//----- nvinfo : EIATTR_FRAME_SIZE
	.align		4
.L_3:
        /*0018*/ 	.byte	0x04, 0x11
        /*001a*/ 	.short	(.L_5 - .L_4)
	.align		4
.L_4:
        /*001c*/ 	.word	index@(_Z11squareArrayPfi)
        /*0020*/ 	.word	0x00000000


	//----- nvinfo : EIATTR_MIN_STACK_SIZE
	.align		4
.L_5:
        /*0024*/ 	.byte	0x04, 0x12
        /*0026*/ 	.short	(.L_7 - .L_6)
	.align		4
.L_6:
        /*0028*/ 	.word	index@(_Z11squareArrayPfi)
        /*002c*/ 	.word	0x00000000
.L_7:


//--------------------- .nv.compat                --------------------------
	.section	.nv.compat,"",@"SHT_CUDA_COMPAT_INFO"
	.align	4
        /*0000*/ 	.byte	0x02, 0x09, 0x00, 0x00, 0x02, 0x02, 0x01, 0x00, 0x02, 0x05, 0x05, 0x00, 0x03, 0x07, 0x01, 0x01
        /*0010*/ 	.byte	0x02, 0x03, 0x00, 0x00, 0x02, 0x06, 0x01, 0x00, 0x04, 0x0b, 0x08, 0x00, 0x01, 0x00, 0x00, 0x00
        /*0020*/ 	.byte	0x00, 0x00, 0x00, 0x00


//--------------------- .nv.info._Z11squareArrayPfi --------------------------
	.section	.nv.info._Z11squareArrayPfi,"",@"SHT_CUDA_INFO"
	.sectionflags	@""
	.align	4


	//----- nvinfo : EIATTR_CUDA_API_VERSION
	.align		4
        /*0000*/ 	.byte	0x04, 0x37
        /*0002*/ 	.short	(.L_9 - .L_8)
.L_8:
        /*0004*/ 	.word	0x00000082


	//----- nvinfo : EIATTR_KPARAM_INFO
	.align		4
.L_9:
        /*0008*/ 	.byte	0x04, 0x17
        /*000a*/ 	.short	(.L_11 - .L_10)
.L_10:
        /*000c*/ 	.word	0x00000000
        /*0010*/ 	.short	0x0001
        /*0012*/ 	.short	0x0008
        /*0014*/ 	.byte	0x00, 0xf0, 0x11, 0x00


	//----- nvinfo : EIATTR_KPARAM_INFO
	.align		4
.L_11:
        /*0018*/ 	.byte	0x04, 0x17
        /*001a*/ 	.short	(.L_13 - .L_12)
.L_12:
        /*001c*/ 	.word	0x00000000
        /*0020*/ 	.short	0x0000
        /*0022*/ 	.short	0x0000
        /*0024*/ 	.byte	0x00, 0xf5, 0x21, 0x00


	//----- nvinfo : EIATTR_SPARSE_MMA_MASK
	.align		4
.L_13:
        /*0028*/ 	.byte	0x03, 0x50
        /*002a*/ 	.short	0x0000


	//----- nvinfo : EIATTR_MAXREG_COUNT
	.align		4
        /*002c*/ 	.byte	0x03, 0x1b
        /*002e*/ 	.short	0x00ff


	//----- nvinfo : EIATTR_MERCURY_ISA_VERSION
	.align		4
        /*0030*/ 	.byte	0x03, 0x5f
        /*0032*/ 	.short	0x0101


	//----- nvinfo : EIATTR_VRC_CTA_INIT_COUNT
	.align		4
        /*0034*/ 	.byte	0x02, 0x4a
	.zero		1
	.zero		1


	//----- nvinfo : EIATTR_EXIT_INSTR_OFFSETS
	.align		4
        /*0038*/ 	.byte	0x04, 0x1c
        /*003a*/ 	.short	(.L_15 - .L_14)


	//   ....[0]....
.L_14:
        /*003c*/ 	.word	0x00000070


	//   ....[1]....
        /*0040*/ 	.word	0x00000250


	//----- nvinfo : EIATTR_CRS_STACK_SIZE
	.align		4
.L_15:
        /*0044*/ 	.byte	0x04, 0x1e
        /*0046*/ 	.short	(.L_17 - .L_16)
.L_16:
        /*0048*/ 	.word	0x00000000


	//----- nvinfo : EIATTR_CBANK_PARAM_SIZE
	.align		4
.L_17:
        /*004c*/ 	.byte	0x03, 0x19
        /*004e*/ 	.short	0x000c


	//----- nvinfo : EIATTR_PARAM_CBANK
	.align		4
        /*0050*/ 	.byte	0x04, 0x0a
        /*0052*/ 	.short	(.L_19 - .L_18)
	.align		4
.L_18:
        /*0054*/ 	.word	index@(.nv.constant0._Z11squareArrayPfi)
        /*0058*/ 	.short	0x0380
        /*005a*/ 	.short	0x000c


	//----- nvinfo : EIATTR_SW_WAR
	.align		4
.L_19:
        /*005c*/ 	.byte	0x04, 0x36
        /*005e*/ 	.short	(.L_21 - .L_20)
.L_20:
        /*0060*/ 	.word	0x00000008
.L_21:


//--------------------- .nv.callgraph             --------------------------
	.section	.nv.callgraph,"",@"SHT_CUDA_CALLGRAPH"
	.align	4
	.sectionentsize	8
	.align		4
        /*0000*/ 	.word	0x00000000
	.align		4
        /*0004*/ 	.word	0xffffffff
	.align		4
        /*0008*/ 	.word	0x00000000
	.align		4
        /*000c*/ 	.word	0xfffffffe
	.align		4
        /*0010*/ 	.word	0x00000000
	.align		4
        /*0014*/ 	.word	0xfffffffd
	.align		4
        /*0018*/ 	.word	0x00000000
	.align		4
        /*001c*/ 	.word	0xfffffffc


//--------------------- .text._Z11squareArrayPfi  --------------------------
	.section	.text._Z11squareArrayPfi,"ax",@progbits
	.align	128
        .global         _Z11squareArrayPfi
        .type           _Z11squareArrayPfi,@function
        .size           _Z11squareArrayPfi,(.L_x_5 - _Z11squareArrayPfi)
        .other          _Z11squareArrayPfi,@"STO_CUDA_ENTRY STV_DEFAULT"
_Z11squareArrayPfi:
.text._Z11squareArrayPfi:
[----:B------:R-:W-:Y:S01]  /*0000*/  LDC R1, c[0x0][0x37c] ;  /* 0x0000df00ff017b82 */ /* 0x000fe20000000800 */
[----:B------:R-:W0:Y:S01]  /*0010*/  S2R R5, SR_TID.X ;  /* 0x0000000000057919 */ /* 0x000e220000002100 */
[----:B------:R-:W0:Y:S01]  /*0020*/  LDCU UR4, c[0x0][0x360] ;  /* 0x00006c00ff0477ac */ /* 0x000e220008000800 */
[----:B------:R-:W0:Y:S01]  /*0030*/  S2R R0, SR_CTAID.X ;  /* 0x0000000000007919 */ /* 0x000e220000002500 */
[----:B------:R-:W1:Y:S01]  /*0040*/  LDCU UR5, c[0x0][0x388] ;  /* 0x00007100ff0577ac */ /* 0x000e620008000800 */
[----:B0-----:R-:W-:-:S05]  /*0050*/  IMAD R5, R0, UR4, R5 ;  /* 0x0000000400057c24 */ /* 0x001fca000f8e0205 */
[----:B-1----:R-:W-:-:S13]  /*0060*/  ISETP.GE.AND P0, PT, R5, UR5, PT ;  /* 0x0000000505007c0c */ /* 0x002fda000bf06270 */
[----:B------:R-:W-:Y:S05]  /*0070*/  @P0 EXIT ;  /* 0x000000000000094d */ /* 0x000fea0003800000 */
[----:B------:R-:W0:Y:S01]  /*0080*/  LDC.64 R2, c[0x0][0x380] ;  /* 0x0000e000ff027b82 */ /* 0x000e220000000a00 */
[----:B------:R-:W1:Y:S01]  /*0090*/  LDCU.64 UR4, c[0x0][0x358] ;  /* 0x00006b00ff0477ac */ /* 0x000e620008000a00 */
[----:B0-----:R-:W-:-:S05]  /*00a0*/  IMAD.WIDE R2, R5, 0x4, R2 ;  /* 0x0000000405027825 */ /* 0x001fca00078e0202 */
[----:B-1----:R-:W2:Y:S01]  /*00b0*/  LDG.E R26, desc[UR4][R2.64] ;  /* 0x00000004021a7981 */ /* 0x002ea2000c1e1900 */
[----:B------:R-:W-:Y:S01]  /*00c0*/  BSSY.RECONVERGENT B0, `(.L_x_0) ;  /* 0x0000004000007945 */ /* 0x000fe20003800200 */
[----:B------:R-:W-:Y:S01]  /*00d0*/  MOV R0, 0x100 ;  /* 0x0000010000007802 */ /* 0x000fe20000000f00 */
[----:B--2---:R0:W1:Y:S06]  /*00e0*/  F2F.F64.F32 R4, R26 ;  /* 0x0000001a00047310 */ /* 0x00406c0000201800 */
[----:B01----:R-:W-:Y:S05]  /*00f0*/  CALL.REL.NOINC `($_Z11squareArrayPfi$__internal_accurate_pow) ;  /* 0x0000000000587944 */ /* 0x003fea0003c00000 */
[----:B------:R-:W-:Y:S05]  /*0100*/  BSYNC.RECONVERGENT B0 ;  /* 0x0000000000007941 */ /* 0x000fea0003800200 */
.L_x_0:
[----:B------:R-:W-:Y:S01]  /*0110*/  DADD R6, R4, 2 ;  /* 0x4000000004067429 */ /* 0x000fe20000000000 */
[----:B------:R-:W-:Y:S01]  /*0120*/  FSETP.NEU.AND P0, PT, R26, RZ, PT ;  /* 0x000000ff1a00720b */ /* 0x000fe20003f0d000 */
[----:B------:R-:W-:Y:S08]  /*0130*/  BSSY.RECONVERGENT B0, `(.L_x_1) ;  /* 0x000000d000007945 */ /* 0x000ff00003800200 */
[----:B------:R-:W-:Y:S01]  /*0140*/  LOP3.LUT R6, R7, 0x7ff00000, RZ, 0xc0, !PT ;  /* 0x7ff0000007067812 */ /* 0x000fe200078ec0ff */
[----:B------:R-:W-:-:S03]  /*0150*/  IMAD.MOV.U32 R7, RZ, RZ, R9 ;  /* 0x000000ffff077224 */ /* 0x000fc600078e0009 */
[----:B------:R-:W-:Y:S01]  /*0160*/  ISETP.NE.AND P1, PT, R6, 0x7ff00000, PT ;  /* 0x7ff000000600780c */ /* 0x000fe20003f25270 */
[----:B------:R-:W-:Y:S01]  /*0170*/  IMAD.MOV.U32 R6, RZ, RZ, R8 ;  /* 0x000000ffff067224 */ /* 0x000fe200078e0008 */
[----:B------:R-:W-:-:S11]  /*0180*/  @!P0 CS2R R6, SRZ ;  /* 0x0000000000068805 */ /* 0x000fd6000001ff00 */
[----:B------:R-:W-:Y:S05]  /*0190*/  @P1 BRA `(.L_x_2) ;  /* 0x0000000000181947 */ /* 0x000fea0003800000 */
[----:B------:R-:W-:-:S13]  /*01a0*/  FSETP.NAN.AND P0, PT, R26, R26, PT ;  /* 0x0000001a1a00720b */ /* 0x000fda0003f08000 */
[----:B------:R-:W-:Y:S01]  /*01b0*/  @P0 DADD R6, R4, 2 ;  /* 0x4000000004060429 */ /* 0x000fe20000000000 */
[----:B------:R-:W-:Y:S10]  /*01c0*/  @P0 BRA `(.L_x_2) ;  /* 0x00000000000c0947 */ /* 0x000ff40003800000 */
[----:B------:R-:W-:-:S14]  /*01d0*/  DSETP.NEU.AND P0, PT, |R4|, +INF , PT ;  /* 0x7ff000000400742a */ /* 0x000fdc0003f0d200 */
[----:B------:R-:W-:Y:S02]  /*01e0*/  @!P0 IMAD.MOV.U32 R6, RZ, RZ, 0x0 ;  /* 0x00000000ff068424 */ /* 0x000fe400078e00ff */
[----:B------:R-:W-:-:S07]  /*01f0*/  @!P0 IMAD.MOV.U32 R7, RZ, RZ, 0x7ff00000 ;  /* 0x7ff00000ff078424 */ /* 0x000fce00078e00ff */
.L_x_2:
[----:B------:R-:W-:Y:S05]  /*0200*/  BSYNC.RECONVERGENT B0 ;  /* 0x0000000000007941 */ /* 0x000fea0003800200 */
.L_x_1:
[----:B------:R-:W0:Y:S01]  /*0210*/  F2F.F32.F64 R6, R6 ;  /* 0x0000000600067310 */ /* 0x000e220000301000 */
[----:B------:R-:W-:-:S04]  /*0220*/  FSETP.NEU.AND P0, PT, R26, 1, PT ;  /* 0x3f8000001a00780b */ /* 0x000fc80003f0d000 */
[----:B0-----:R-:W-:-:S05]  /*0230*/  FSEL R5, R6, 1, P0 ;  /* 0x3f80000006057808 */ /* 0x001fca0000000000 */
[----:B------:R-:W-:Y:S01]  /*0240*/  STG.E desc[UR4][R2.64], R5 ;  /* 0x0000000502007986 */ /* 0x000fe2000c101904 */
[----:B------:R-:W-:Y:S05]  /*0250*/  EXIT ;  /* 0x000000000000794d */ /* 0x000fea0003800000 */
        .type           $_Z11squareArrayPfi$__internal_accurate_pow,@function
        .size           $_Z11squareArrayPfi$__internal_accurate_pow,(.L_x_5 - $_Z11squareArrayPfi$__internal_accurate_pow)
$_Z11squareArrayPfi$__internal_accurate_pow:
[----:B------:R-:W-:Y:S01]  /*0260*/  DADD R6, -RZ, |R4| ;  /* 0x00000000ff067229 */ /* 0x000fe20000000504 */
[----:B------:R-:W-:Y:S01]  /*0270*/  IMAD.MOV.U32 R12, RZ, RZ, RZ ;  /* 0x000000ffff0c7224 */ /* 0x000fe200078e00ff */
[----:B------:R-:W-:Y:S01]  /*0280*/  UMOV UR6, 0x7d2cafe2 ;  /* 0x7d2cafe200067882 */ /* 0x000fe20000000000 */
[----:B------:R-:W-:Y:S01]  /*0290*/  IMAD.MOV.U32 R18, RZ, RZ, 0x41ad3b5a ;  /* 0x41ad3b5aff127424 */ /* 0x000fe200078e00ff */
[----:B------:R-:W-:Y:S01]  /*02a0*/  UMOV UR7, 0x3eb0f5ff ;  /* 0x3eb0f5ff00077882 */ /* 0x000fe20000000000 */
[----:B------:R-:W-:Y:S01]  /*02b0*/  IMAD.MOV.U32 R19, RZ, RZ, 0x3ed0f5d2 ;  /* 0x3ed0f5d2ff137424 */ /* 0x000fe200078e00ff */
[----:B------:R-:W-:Y:S01]  /*02c0*/  UMOV UR8, 0x3b39803f ;  /* 0x3b39803f00087882 */ /* 0x000fe20000000000 */
[----:B------:R-:W-:-:S03]  /*02d0*/  UMOV UR9, 0x3c7abc9e ;  /* 0x3c7abc9e00097882 */ /* 0x000fc60000000000 */
[----:B------:R-:W-:Y:S01]  /*02e0*/  ISETP.GT.U32.AND P0, PT, R7, 0xfffff, PT ;  /* 0x000fffff0700780c */ /* 0x000fe20003f04070 */
[----:B------:R-:W-:-:S12]  /*02f0*/  IMAD.MOV.U32 R8, RZ, RZ, R7 ;  /* 0x000000ffff087224 */ /* 0x000fd800078e0007 */
[----:B------:R-:W-:-:S10]  /*0300*/  @!P0 DMUL R24, R6, 1.80143985094819840000e+16 ;  /* 0x4350000006188828 */ /* 0x000fd40000000000 */
[----:B------:R-:W-:Y:S02]  /*0310*/  @!P0 IMAD.MOV.U32 R8, RZ, RZ, R25 ;  /* 0x000000ffff088224 */ /* 0x000fe400078e0019 */
[----:B------:R-:W-:-:S03]  /*0320*/  @!P0 IMAD.MOV.U32 R6, RZ, RZ, R24 ;  /* 0x000000ffff068224 */ /* 0x000fc600078e0018 */
[----:B------:R-:W-:Y:S02]  /*0330*/  LOP3.LUT R8, R8, 0x800fffff, RZ, 0xc0, !PT ;  /* 0x800fffff08087812 */ /* 0x000fe400078ec0ff */
[----:B------:R-:W-:Y:S02]  /*0340*/  MOV R10, R6 ;  /* 0x00000006000a7202 */ /* 0x000fe40000000f00 */
[----:B------:R-:W-:Y:S02]  /*0350*/  LOP3.LUT R11, R8, 0x3ff00000, RZ, 0xfc, !PT ;  /* 0x3ff00000080b7812 */ /* 0x000fe400078efcff */
[----:B------:R-:W-:Y:S02]  /*0360*/  SHF.R.U32.HI R6, RZ, 0x14, R7 ;  /* 0x00000014ff067819 */ /* 0x000fe40000011607 */
[----:B------:R-:W-:Y:S02]  /*0370*/  ISETP.GE.U32.AND P1, PT, R11, 0x3ff6a09f, PT ;  /* 0x3ff6a09f0b00780c */ /* 0x000fe40003f26070 */
[----:B------:R-:W-:-:S05]  /*0380*/  @!P0 LEA.HI R6, R25, 0xffffffca, RZ, 0xc ;  /* 0xffffffca19068811 */ /* 0x000fca00078f60ff */
[----:B------:R-:W-:-:S06]  /*0390*/  VIADD R7, R6, 0xfffffc01 ;  /* 0xfffffc0106077836 */ /* 0x000fcc0000000000 */
[----:B------:R-:W-:Y:S02]  /*03a0*/  @P1 VIADD R9, R11, 0xfff00000 ;  /* 0xfff000000b091836 */ /* 0x000fe40000000000 */
[----:B------:R-:W-:Y:S02]  /*03b0*/  @P1 VIADD R7, R6, 0xfffffc02 ;  /* 0xfffffc0206071836 */ /* 0x000fe40000000000 */
[----:B------:R-:W-:-:S03]  /*03c0*/  @P1 IMAD.MOV.U32 R11, RZ, RZ, R9 ;  /* 0x000000ffff0b1224 */ /* 0x000fc600078e0009 */
[----:B------:R-:W-:Y:S01]  /*03d0*/  LOP3.LUT R6, R7, 0x80000000, RZ, 0x3c, !PT ;  /* 0x8000000007067812 */ /* 0x000fe200078e3cff */
[----:B------:R-:W-:Y:S02]  /*03e0*/  IMAD.MOV.U32 R7, RZ, RZ, 0x43300000 ;  /* 0x43300000ff077424 */ /* 0x000fe400078e00ff */
[C---:B------:R-:W-:Y:S02]  /*03f0*/  DADD R16, R10.reuse, 1 ;  /* 0x3ff000000a107429 */ /* 0x040fe40000000000 */
[----:B------:R-:W-:-:S04]  /*0400*/  DADD R10, R10, -1 ;  /* 0xbff000000a0a7429 */ /* 0x000fc80000000000 */
[----:B------:R-:W0:Y:S02]  /*0410*/  MUFU.RCP64H R13, R17 ;  /* 0x00000011000d7308 */ /* 0x000e240000001800 */
[----:B0-----:R-:W-:-:S08]  /*0420*/  DFMA R8, -R16, R12, 1 ;  /* 0x3ff000001008742b */ /* 0x001fd0000000010c */
[----:B------:R-:W-:-:S08]  /*0430*/  DFMA R8, R8, R8, R8 ;  /* 0x000000080808722b */ /* 0x000fd00000000008 */
[----:B------:R-:W-:-:S08]  /*0440*/  DFMA R12, R12, R8, R12 ;  /* 0x000000080c0c722b */ /* 0x000fd0000000000c */
[----:B------:R-:W-:-:S08]  /*0450*/  DMUL R8, R10, R12 ;  /* 0x0000000c0a087228 */ /* 0x000fd00000000000 */
[----:B------:R-:W-:-:S08]  /*0460*/  DFMA R8, R10, R12, R8 ;  /* 0x0000000c0a08722b */ /* 0x000fd00000000008 */
[CC--:B------:R-:W-:Y:S02]  /*0470*/  DMUL R14, R8.reuse, R8.reuse ;  /* 0x00000008080e7228 */ /* 0x0c0fe40000000000 */
[----:B------:R-:W-:-:S06]  /*0480*/  DMUL R20, R8, R8 ;  /* 0x0000000808147228 */ /* 0x000fcc0000000000 */
[----:B------:R-:W-:Y:S01]  /*0490*/  DFMA R16, R14, UR6, R18 ;  /* 0x000000060e107c2b */ /* 0x000fe20008000012 */
[----:B------:R-:W-:Y:S01]  /*04a0*/  UMOV UR6, 0x75488a3f ;  /* 0x75488a3f00067882 */ /* 0x000fe20000000000 */
[----:B------:R-:W-:Y:S01]  /*04b0*/  UMOV UR7, 0x3ef3b20a ;  /* 0x3ef3b20a00077882 */ /* 0x000fe20000000000 */
[----:B------:R-:W-:-:S05]  /*04c0*/  DADD R18, R10, -R8 ;  /* 0x000000000a127229 */ /* 0x000fca0000000808 */
[----:B------:R-:W-:Y:S01]  /*04d0*/  DFMA R16, R14, R16, UR6 ;  /* 0x000000060e107e2b */ /* 0x000fe20008000010 */
[----:B------:R-:W-:Y:S01]  /*04e0*/  UMOV UR6, 0xe4faecd5 ;  /* 0xe4faecd500067882 */ /* 0x000fe20000000000 */
[----:B------:R-:W-:Y:S01]  /*04f0*/  UMOV UR7, 0x3f1745cd ;  /* 0x3f1745cd00077882 */ /* 0x000fe20000000000 */
[----:B------:R-:W-:-:S05]  /*0500*/  DADD R18, R18, R18 ;  /* 0x0000000012127229 */ /* 0x000fca0000000012 */
[----:B------:R-:W-:Y:S01]  /*0510*/  DFMA R16, R14, R16, UR6 ;  /* 0x000000060e107e2b */ /* 0x000fe20008000010 */
[----:B------:R-:W-:Y:S01]  /*0520*/  UMOV UR6, 0x258a578b ;  /* 0x258a578b00067882 */ /* 0x000fe20000000000 */
[----:B------:R-:W-:Y:S01]  /*0530*/  UMOV UR7, 0x3f3c71c7 ;  /* 0x3f3c71c700077882 */ /* 0x000fe20000000000 */
[----:B------:R-:W-:-:S05]  /*0540*/  DFMA R18, R10, -R8, R18 ;  /* 0x800000080a12722b */ /* 0x000fca0000000012 */
[----:B------:R-:W-:Y:S01]  /*0550*/  DFMA R16, R14, R16, UR6 ;  /* 0x000000060e107e2b */ /* 0x000fe20008000010 */
[----:B------:R-:W-:Y:S01]  /*0560*/  UMOV UR6, 0x9242b910 ;  /* 0x9242b91000067882 */ /* 0x000fe20000000000 */
[----:B------:R-:W-:Y:S01]  /*0570*/  UMOV UR7, 0x3f624924 ;  /* 0x3f62492400077882 */ /* 0x000fe20000000000 */
[----:B------:R-:W-:-:S05]  /*0580*/  DMUL R12, R12, R18 ;  /* 0x000000120c0c7228 */ /* 0x000fca0000000000 */
[----:B------:R-:W-:Y:S01]  /*0590*/  DFMA R16, R14, R16, UR6 ;  /* 0x000000060e107e2b */ /* 0x000fe20008000010 */
[----:B------:R-:W-:Y:S01]  /*05a0*/  UMOV UR6, 0x99999dfb ;  /* 0x99999dfb00067882 */ /* 0x000fe20000000000 */
[----:B------:R-:W-:-:S03]  /*05b0*/  UMOV UR7, 0x3f899999 ;  /* 0x3f89999900077882 */ /* 0x000fc60000000000 */
[----:B------:R-:W-:Y:S01]  /*05c0*/  IADD3 R23, PT, PT, R13, 0x100000, RZ ;  /* 0x001000000d177810 */ /* 0x000fe20007ffe0ff */
[----:B------:R-:W-:Y:S02]  /*05d0*/  IMAD.MOV.U32 R22, RZ, RZ, R12 ;  /* 0x000000ffff167224 */ /* 0x000fe400078e000c */
[----:B------:R-:W-:Y:S01]  /*05e0*/  DFMA R16, R14, R16, UR6 ;  /* 0x000000060e107e2b */ /* 0x000fe20008000010 */
[----:B------:R-:W-:Y:S01]  /*05f0*/  UMOV UR6, 0x55555555 ;  /* 0x5555555500067882 */ /* 0x000fe20000000000 */
[----:B------:R-:W-:-:S06]  /*0600*/  UMOV UR7, 0x3fb55555 ;  /* 0x3fb5555500077882 */ /* 0x000fcc0000000000 */
[----:B------:R-:W-:-:S08]  /*0610*/  DFMA R10, R14, R16, UR6 ;  /* 0x000000060e0a7e2b */ /* 0x000fd00008000010 */
[----:B------:R-:W-:Y:S01]  /*0620*/  DADD R18, -R10, UR6 ;  /* 0x000000060a127e29 */ /* 0x000fe20008000100 */
[----:B------:R-:W-:Y:S01]  /*0630*/  UMOV UR6, 0xb9e7b0 ;  /* 0x00b9e7b000067882 */ /* 0x000fe20000000000 */
[----:B------:R-:W-:-:S06]  /*0640*/  UMOV UR7, 0x3c46a4cb ;  /* 0x3c46a4cb00077882 */ /* 0x000fcc0000000000 */
[----:B------:R-:W-:Y:S02]  /*0650*/  DFMA R18, R14, R16, R18 ;  /* 0x000000100e12722b */ /* 0x000fe40000000012 */
[C---:B------:R-:W-:Y:S02]  /*0660*/  DFMA R16, R8.reuse, R8, -R20 ;  /* 0x000000080810722b */ /* 0x040fe40000000814 */
[----:B------:R-:W-:-:S04]  /*0670*/  DMUL R14, R8, R20 ;  /* 0x00000014080e7228 */ /* 0x000fc80000000000 */
[----:B------:R-:W-:Y:S01]  /*0680*/  DADD R18, R18, -UR6 ;  /* 0x8000000612127e29 */ /* 0x000fe20008000000 */
[----:B------:R-:W-:Y:S01]  /*0690*/  UMOV UR6, 0x80000000 ;  /* 0x8000000000067882 */ /* 0x000fe20000000000 */
[C---:B------:R-:W-:Y:S01]  /*06a0*/  DFMA R16, R8.reuse, R22, R16 ;  /* 0x000000160810722b */ /* 0x040fe20000000010 */
[----:B------:R-:W-:Y:S01]  /*06b0*/  UMOV UR7, 0x43300000 ;  /* 0x4330000000077882 */ /* 0x000fe20000000000 */
[----:B------:R-:W-:-:S08]  /*06c0*/  DFMA R22, R8, R20, -R14 ;  /* 0x000000140816722b */ /* 0x000fd0000000080e */
[----:B------:R-:W-:Y:S02]  /*06d0*/  DFMA R22, R12, R20, R22 ;  /* 0x000000140c16722b */ /* 0x000fe40000000016 */
[----:B------:R-:W-:-:S06]  /*06e0*/  DADD R20, R10, R18 ;  /* 0x000000000a147229 */ /* 0x000fcc0000000012 */
[----:B------:R-:W-:Y:S02]  /*06f0*/  DFMA R16, R8, R16, R22 ;  /* 0x000000100810722b */ /* 0x000fe40000000016 */
[----:B------:R-:W-:Y:S02]  /*0700*/  DADD R22, R10, -R20 ;  /* 0x000000000a167229 */ /* 0x000fe40000000814 */
[----:B------:R-:W-:-:S06]  /*0710*/  DMUL R10, R20, R14 ;  /* 0x0000000e140a7228 */ /* 0x000fcc0000000000 */
[----:B------:R-:W-:Y:S02]  /*0720*/  DADD R18, R18, R22 ;  /* 0x0000000012127229 */ /* 0x000fe40000000016 */
[----:B------:R-:W-:-:S08]  /*0730*/  DFMA R22, R20, R14, -R10 ;  /* 0x0000000e1416722b */ /* 0x000fd0000000080a */
[----:B------:R-:W-:-:S08]  /*0740*/  DFMA R16, R20, R16, R22 ;  /* 0x000000101410722b */ /* 0x000fd00000000016 */
[----:B------:R-:W-:-:S08]  /*0750*/  DFMA R18, R18, R14, R16 ;  /* 0x0000000e1212722b */ /* 0x000fd00000000010 */
[----:B------:R-:W-:-:S08]  /*0760*/  DADD R16, R10, R18 ;  /* 0x000000000a107229 */ /* 0x000fd00000000012 */
[--C-:B------:R-:W-:Y:S02]  /*0770*/  DADD R14, R8, R16.reuse ;  /* 0x00000000080e7229 */ /* 0x100fe40000000010 */
[----:B------:R-:W-:-:S06]  /*0780*/  DADD R10, R10, -R16 ;  /* 0x000000000a0a7229 */ /* 0x000fcc0000000810 */
[----:B------:R-:W-:Y:S02]  /*0790*/  DADD R8, R8, -R14 ;  /* 0x0000000008087229 */ /* 0x000fe4000000080e */
[----:B------:R-:W-:-:S06]  /*07a0*/  DADD R10, R18, R10 ;  /* 0x00000000120a7229 */ /* 0x000fcc000000000a */
[----:B------:R-:W-:-:S08]  /*07b0*/  DADD R8, R16, R8 ;  /* 0x0000000010087229 */ /* 0x000fd00000000008 */
[----:B------:R-:W-:-:S08]  /*07c0*/  DADD R8, R10, R8 ;  /* 0x000000000a087229 */ /* 0x000fd00000000008 */
[----:B------:R-:W-:Y:S02]  /*07d0*/  DADD R8, R12, R8 ;  /* 0x000000000c087229 */ /* 0x000fe40000000008 */
[----:B------:R-:W-:Y:S01]  /*07e0*/  DADD R12, R6, -UR6 ;  /* 0x80000006060c7e29 */ /* 0x000fe20008000000 */
[----:B------:R-:W-:Y:S01]  /*07f0*/  UMOV UR6, 0xfefa39ef ;  /* 0xfefa39ef00067882 */ /* 0x000fe20000000000 */
[----:B------:R-:W-:-:S04]  /*0800*/  UMOV UR7, 0x3fe62e42 ;  /* 0x3fe62e4200077882 */ /* 0x000fc80000000000 */
[----:B------:R-:W-:-:S08]  /*0810*/  DADD R10, R14, R8 ;  /* 0x000000000e0a7229 */ /* 0x000fd00000000008 */
[--C-:B------:R-:W-:Y:S02]  /*0820*/  DFMA R6, R12, UR6, R10.reuse ;  /* 0x000000060c067c2b */ /* 0x100fe4000800000a */
[----:B------:R-:W-:-:S06]  /*0830*/  DADD R14, R14, -R10 ;  /* 0x000000000e0e7229 */ /* 0x000fcc000000080a */
[----:B------:R-:W-:Y:S02]  /*0840*/  DFMA R16, R12, -UR6, R6 ;  /* 0x800000060c107c2b */ /* 0x000fe40008000006 */
[----:B------:R-:W-:-:S06]  /*0850*/  DADD R14, R8, R14 ;  /* 0x00000000080e7229 */ /* 0x000fcc000000000e */
[----:B------:R-:W-:-:S08]  /*0860*/  DADD R16, -R10, R16 ;  /* 0x000000000a107229 */ /* 0x000fd00000000110 */
[----:B------:R-:W-:-:S08]  /*0870*/  DADD R14, R14, -R16 ;  /* 0x000000000e0e7229 */ /* 0x000fd00000000810 */
[----:B------:R-:W-:-:S08]  /*0880*/  DFMA R14, R12, UR8, R14 ;  /* 0x000000080c0e7c2b */ /* 0x000fd0000800000e */
[----:B------:R-:W-:-:S08]  /*0890*/  DADD R8, R6, R14 ;  /* 0x0000000006087229 */ /* 0x000fd0000000000e */
[----:B------:R-:W-:Y:S02]  /*08a0*/  DADD R10, R6, -R8 ;  /* 0x00000000060a7229 */ /* 0x000fe40000000808 */
[----:B------:R-:W-:-:S06]  /*08b0*/  DMUL R6, R8, 2 ;  /* 0x4000000008067828 */ /* 0x000fcc0000000000 */
[----:B------:R-:W-:Y:S02]  /*08c0*/  DADD R10, R14, R10 ;  /* 0x000000000e0a7229 */ /* 0x000fe4000000000a */
[----:B------:R-:W-:-:S08]  /*08d0*/  DFMA R12, R8, 2, -R6 ;  /* 0x40000000080c782b */ /* 0x000fd00000000806 */
[----:B------:R-:W-:Y:S01]  /*08e0*/  DFMA R12, R10, 2, R12 ;  /* 0x400000000a0c782b */ /* 0x000fe2000000000c */
[----:B------:R-:W-:Y:S01]  /*08f0*/  IMAD.MOV.U32 R10, RZ, RZ, 0x652b82fe ;  /* 0x652b82feff0a7424 */ /* 0x000fe200078e00ff */
[----:B------:R-:W-:-:S06]  /*0900*/  MOV R11, 0x3ff71547 ;  /* 0x3ff71547000b7802 */ /* 0x000fcc0000000f00 */
[----:B------:R-:W-:-:S08]  /*0910*/  DADD R8, R6, R12 ;  /* 0x0000000006087229 */ /* 0x000fd0000000000c */
[----:B------:R-:W-:Y:S02]  /*0920*/  DFMA R10, R8, R10, 6.75539944105574400000e+15 ;  /* 0x43380000080a742b */ /* 0x000fe4000000000a */
[----:B------:R-:W-:Y:S01]  /*0930*/  FSETP.GEU.AND P0, PT, |R9|, 4.1917929649353027344, PT ;  /* 0x4086232b0900780b */ /* 0x000fe20003f0e200 */
[----:B------:R-:W-:-:S05]  /*0940*/  DADD R6, R6, -R8 ;  /* 0x0000000006067229 */ /* 0x000fca0000000808 */
[----:B------:R-:W-:-:S03]  /*0950*/  DADD R14, R10, -6.75539944105574400000e+15 ;  /* 0xc33800000a0e7429 */ /* 0x000fc60000000000 */
[----:B------:R-:W-:-:S05]  /*0960*/  DADD R12, R12, R6 ;  /* 0x000000000c0c7229 */ /* 0x000fca0000000006 */
[----:B------:R-:W-:Y:S01]  /*0970*/  DFMA R16, R14, -UR6, R8 ;  /* 0x800000060e107c2b */ /* 0x000fe20008000008 */
[----:B------:R-:W-:Y:S01]  /*0980*/  UMOV UR6, 0x3b39803f ;  /* 0x3b39803f00067882 */ /* 0x000fe20000000000 */
[----:B------:R-:W-:-:S06]  /*0990*/  UMOV UR7, 0x3c7abc9e ;  /* 0x3c7abc9e00077882 */ /* 0x000fcc0000000000 */
[----:B------:R-:W-:Y:S01]  /*09a0*/  DFMA R14, R14, -UR6, R16 ;  /* 0x800000060e0e7c2b */ /* 0x000fe20008000010 */
[----:B------:R-:W-:Y:S01]  /*09b0*/  UMOV UR6, 0x69ce2bdf ;  /* 0x69ce2bdf00067882 */ /* 0x000fe20000000000 */
[----:B------:R-:W-:Y:S01]  /*09c0*/  IMAD.MOV.U32 R16, RZ, RZ, -0x35dec16 ;  /* 0xfca213eaff107424 */ /* 0x000fe200078e00ff */
[----:B------:R-:W-:Y:S01]  /*09d0*/  UMOV UR7, 0x3e5ade15 ;  /* 0x3e5ade1500077882 */ /* 0x000fe20000000000 */
[----:B------:R-:W-:-:S06]  /*09e0*/  IMAD.MOV.U32 R17, RZ, RZ, 0x3e928af3 ;  /* 0x3e928af3ff117424 */ /* 0x000fcc00078e00ff */
[----:B------:R-:W-:Y:S01]  /*09f0*/  DFMA R16, R14, UR6, R16 ;  /* 0x000000060e107c2b */ /* 0x000fe20008000010 */
[----:B------:R-:W-:Y:S01]  /*0a00*/  UMOV UR6, 0x62401315 ;  /* 0x6240131500067882 */ /* 0x000fe20000000000 */
[----:B------:R-:W-:-:S06]  /*0a10*/  UMOV UR7, 0x3ec71dee ;  /* 0x3ec71dee00077882 */ /* 0x000fcc0000000000 */
[----:B------:R-:W-:Y:S01]  /*0a20*/  DFMA R16, R14, R16, UR6 ;  /* 0x000000060e107e2b */ /* 0x000fe20008000010 */
        /* <DEDUP_REMOVED lines=20> */
[----:B------:R-:W-:-:S08]  /*0b70*/  DFMA R16, R14, R16, UR6 ;  /* 0x000000060e107e2b */ /* 0x000fd00008000010 */
[----:B------:R-:W-:-:S08]  /*0b80*/  DFMA R16, R14, R16, 1 ;  /* 0x3ff000000e10742b */ /* 0x000fd00000000010 */
[----:B------:R-:W-:-:S10]  /*0b90*/  DFMA R14, R14, R16, 1 ;  /* 0x3ff000000e0e742b */ /* 0x000fd40000000010 */
[----:B------:R-:W-:Y:S02]  /*0ba0*/  IMAD R7, R10, 0x100000, R15 ;  /* 0x001000000a077824 */ /* 0x000fe400078e020f */
[----:B------:R-:W-:Y:S01]  /*0bb0*/  IMAD.MOV.U32 R6, RZ, RZ, R14 ;  /* 0x000000ffff067224 */ /* 0x000fe200078e000e */
[----:B------:R-:W-:Y:S06]  /*0bc0*/  @!P0 BRA `(.L_x_3) ;  /* 0x0000000000308947 */ /* 0x000fec0003800000 */
[----:B------:R-:W-:Y:S01]  /*0bd0*/  FSETP.GEU.AND P1, PT, |R9|, 4.2275390625, PT ;  /* 0x408748000900780b */ /* 0x000fe20003f2e200 */
[C---:B------:R-:W-:Y:S02]  /*0be0*/  DADD R16, R8.reuse, +INF ;  /* 0x7ff0000008107429 */ /* 0x040fe40000000000 */
[----:B------:R-:W-:-:S08]  /*0bf0*/  DSETP.GEU.AND P0, PT, R8, RZ, PT ;  /* 0x000000ff0800722a */ /* 0x000fd00003f0e000 */
[----:B------:R-:W-:Y:S02]  /*0c00*/  FSEL R7, R17, RZ, P0 ;  /* 0x000000ff11077208 */ /* 0x000fe40000000000 */
[----:B------:R-:W-:-:S04]  /*0c10*/  @!P1 LEA.HI R6, R10, R10, RZ, 0x1 ;  /* 0x0000000a0a069211 */ /* 0x000fc800078f08ff */
[----:B------:R-:W-:Y:S02]  /*0c20*/  @!P1 SHF.R.S32.HI R9, RZ, 0x1, R6 ;  /* 0x00000001ff099819 */ /* 0x000fe40000011406 */
[----:B------:R-:W-:Y:S02]  /*0c30*/  FSEL R6, R16, RZ, P0 ;  /* 0x000000ff10067208 */ /* 0x000fe40000000000 */
[----:B------:R-:W-:Y:S01]  /*0c40*/  @!P1 LEA R15, R9, R15, 0x14 ;  /* 0x0000000f090f9211 */ /* 0x000fe200078ea0ff */
[----:B------:R-:W-:-:S05]  /*0c50*/  @!P1 IMAD.IADD R8, R10, 0x1, -R9 ;  /* 0x000000010a089824 */ /* 0x000fca00078e0a09 */
[----:B------:R-:W-:Y:S01]  /*0c60*/  @!P1 LEA R9, R8, 0x3ff00000, 0x14 ;  /* 0x3ff0000008099811 */ /* 0x000fe200078ea0ff */
[----:B------:R-:W-:-:S06]  /*0c70*/  @!P1 IMAD.MOV.U32 R8, RZ, RZ, RZ ;  /* 0x000000ffff089224 */ /* 0x000fcc00078e00ff */
[----:B------:R-:W-:-:S11]  /*0c80*/  @!P1 DMUL R6, R14, R8 ;  /* 0x000000080e069228 */ /* 0x000fd60000000000 */
.L_x_3:
[----:B------:R-:W-:Y:S02]  /*0c90*/  DFMA R12, R12, R6, R6 ;  /* 0x000000060c0c722b */ /* 0x000fe40000000006 */
[----:B------:R-:W-:-:S08]  /*0ca0*/  DSETP.NEU.AND P0, PT, |R6|, +INF , PT ;  /* 0x7ff000000600742a */ /* 0x000fd00003f0d200 */
[----:B------:R-:W-:Y:S01]  /*0cb0*/  FSEL R8, R6, R12, !P0 ;  /* 0x0000000c06087208 */ /* 0x000fe20004000000 */
[----:B------:R-:W-:Y:S01]  /*0cc0*/  IMAD.MOV.U32 R6, RZ, RZ, R0 ;  /* 0x000000ffff067224 */ /* 0x000fe200078e0000 */
[----:B------:R-:W-:Y:S01]  /*0cd0*/  FSEL R9, R7, R13, !P0 ;  /* 0x0000000d07097208 */ /* 0x000fe20004000000 */
[----:B------:R-:W-:-:S04]  /*0ce0*/  IMAD.MOV.U32 R7, RZ, RZ, 0x0 ;  /* 0x00000000ff077424 */ /* 0x000fc800078e00ff */
[----:B------:R-:W-:Y:S05]  /*0cf0*/  RET.REL.NODEC R6 `(_Z11squareArrayPfi) ;  /* 0xfffffff006c07950 */ /* 0x000fea0003c3ffff */
.L_x_4:
[----:B------:R-:W-:-:S00]  /*0d00*/  BRA `(.L_x_4) ;  /* 0xfffffffc00fc7947 */ /* 0x000fc0000383ffff */
[----:B------:R-:W-:-:S00]  /*0d10*/  NOP ;  /* 0x0000000000007918 */ /* 0x000fc00000000000 */
        /* <DEDUP_REMOVED lines=14> */
.L_x_5:


//--------------------- .nv.shared.reserved.0     --------------------------
	.section	.nv.shared.reserved.0,"aw",@nobits
	.weak		__nv_reservedSMEM_offset_0_alias
	.size		__nv_reservedSMEM_offset_0_alias, 0, 64
	.other		__nv_reservedSMEM_offset_0_alias,@"STO_CUDA_RESERVED_SHARED STV_DEFAULT"
__nv_reservedSMEM_offset_0_alias:
	.zero		0
	.zero		64


//--------------------- .nv.constant0._Z11squareArrayPfi --------------------------
	.section	.nv.constant0._Z11squareArrayPfi,"a",@progbits
	.sectionflags	@""
	.align	4
.nv.constant0._Z11squareArrayPfi:
	.zero		908


//--------------------- SYMBOLS --------------------------

	.type		.nv.reservedSmem.offset0,@object
	.size		.nv.reservedSmem.offset0,0x4
